//
// Generated by NVIDIA NVVM Compiler
//
// Compiler Build ID: CL-36424714
// Cuda compilation tools, release 13.0, V13.0.88
// Based on NVVM 20.0.0
//

.version 9.0
.target sm_100
.address_size 64

	// .globl	_Z1kPi

.visible .entry _Z1kPi(
	.param .u64 .ptr .align 1 _Z1kPi_param_0
)
{
	.reg .b32 	%r<2>;
	.reg .b64 	%rd<3>;

	ld.param.u64 	%rd1, [_Z1kPi_param_0];
	cvta.to.global.u64 	%rd2, %rd1;
	mov.b32 	%r1, 10;
	st.global.u32 	[%rd2], %r1;
	ret;

}


// ===== COMPILED SASS (sm_100) =====

	.target	sm_100

	.elftype	@"ET_EXEC"


//--------------------- .note.nv.tkinfo           --------------------------
	.section	.note.nv.tkinfo,"",@"SHT_NOTE"
	.sectionflags	@"SHF_NOTE_NV_TKINFO"
	.tkinfo
        /*0018*/ 	.word	0x00000002
        /*0030*/ 	.string	""
        /*0030*/ 	.string	"ptxas"
        /*0030*/ 	.string	"Cuda compilation tools, release 13.0, V13.0.88"
        /*0030*/ 	.string	"Build cuda_13.0.r13.0/compiler.36424714_0"
        /*0030*/ 	.string	"-arch sm_100 -m 64 "



//--------------------- .note.nv.cuinfo           --------------------------
	.section	.note.nv.cuinfo,"",@"SHT_NOTE"
	.sectionflags	@"SHF_NOTE_NV_CUINFO"
        /*0018*/ 	.short	0x0002
        /*001a*/ 	.short	0x0064
        /*001c*/ 	.short	0x0082
	.zero		2


//--------------------- .nv.info                  --------------------------
	.section	.nv.info,"",@"SHT_CUDA_INFO"
	.align	4


	//----- nvinfo : EIATTR_REGCOUNT
	.align		4
        /*0000*/ 	.byte	0x04, 0x2f
        /*0002*/ 	.short	(.L_1 - .L_0)
	.align		4
.L_0:
        /*0004*/ 	.word	index@(_Z1kPi)
        /*0008*/ 	.word	0x00000008


	//----- nvinfo : EIATTR_FRAME_SIZE
	.align		4
.L_1:
        /*000c*/ 	.byte	0x04, 0x11
        /*000e*/ 	.short	(.L_3 - .L_2)
	.align		4
.L_2:
        /*0010*/ 	.word	index@(_Z1kPi)
        /*0014*/ 	.word	0x00000000


	//----- nvinfo : EIATTR_MIN_STACK_SIZE
	.align		4
.L_3:
        /*0018*/ 	.byte	0x04, 0x12
        /*001a*/ 	.short	(.L_5 - .L_4)
	.align		4
.L_4:
        /*001c*/ 	.word	index@(_Z1kPi)
        /*0020*/ 	.word	0x00000000
.L_5:


//--------------------- .nv.compat                --------------------------
	.section	.nv.compat,"",@"SHT_CUDA_COMPAT_INFO"
	.align	4
        /*0000*/ 	.byte	0x02, 0x09, 0x00, 0x00, 0x02, 0x02, 0x01, 0x00, 0x02, 0x05, 0x05, 0x00, 0x03, 0x07, 0x01, 0x01
        /*0010*/ 	.byte	0x02, 0x03, 0x00, 0x00, 0x02, 0x06, 0x01, 0x00, 0x04, 0x0b, 0x08, 0x00, 0x09, 0x00, 0x00, 0x00
        /*0020*/ 	.byte	0x00, 0x00, 0x00, 0x00


//--------------------- .nv.info._Z1kPi           --------------------------
	.section	.nv.info._Z1kPi,"",@"SHT_CUDA_INFO"
	.sectionflags	@""
	.align	4


	//----- nvinfo : EIATTR_CUDA_API_VERSION
	.align		4
        /*0000*/ 	.byte	0x04, 0x37
        /*0002*/ 	.short	(.L_7 - .L_6)
.L_6:
        /*0004*/ 	.word	0x00000082


	//----- nvinfo : EIATTR_KPARAM_INFO
	.align		4
.L_7:
        /*0008*/ 	.byte	0x04, 0x17
        /*000a*/ 	.short	(.L_9 - .L_8)
.L_8:
        /*000c*/ 	.word	0x00000000
        /*0010*/ 	.short	0x0000
        /*0012*/ 	.short	0x0000
        /*0014*/ 	.byte	0x00, 0xf5, 0x21, 0x00


	//----- nvinfo : EIATTR_SPARSE_MMA_MASK
	.align		4
.L_9:
        /*0018*/ 	.byte	0x03, 0x50
        /*001a*/ 	.short	0x0000


	//----- nvinfo : EIATTR_MAXREG_COUNT
	.align		4
        /*001c*/ 	.byte	0x03, 0x1b
        /*001e*/ 	.short	0x00ff


	//----- nvinfo : EIATTR_MERCURY_ISA_VERSION
	.align		4
        /*0020*/ 	.byte	0x03, 0x5f
        /*0022*/ 	.short	0x0101


	//----- nvinfo : EIATTR_VRC_CTA_INIT_COUNT
	.align		4
        /*0024*/ 	.byte	0x02, 0x4a
	.zero		1
	.zero		1


	//----- nvinfo : EIATTR_EXIT_INSTR_OFFSETS
	.align		4
        /*0028*/ 	.byte	0x04, 0x1c
        /*002a*/ 	.short	(.L_11 - .L_10)


	//   ....[0]....
.L_10:
        /*002c*/ 	.word	0x00000050


	//----- nvinfo : EIATTR_CBANK_PARAM_SIZE
	.align		4
.L_11:
        /*0030*/ 	.byte	0x03, 0x19
        /*0032*/ 	.short	0x0008


	//----- nvinfo : EIATTR_PARAM_CBANK
	.align		4
        /*0034*/ 	.byte	0x04, 0x0a
        /*0036*/ 	.short	(.L_13 - .L_12)
	.align		4
.L_12:
        /*0038*/ 	.word	index@(.nv.constant0._Z1kPi)
        /*003c*/ 	.short	0x0380
        /*003e*/ 	.short	0x0008


	//----- nvinfo : EIATTR_SW_WAR
	.align		4
.L_13:
        /*0040*/ 	.byte	0x04, 0x36
        /*0042*/ 	.short	(.L_15 - .L_14)
.L_14:
        /*0044*/ 	.word	0x00000008
.L_15:


//--------------------- .nv.callgraph             --------------------------
	.section	.nv.callgraph,"",@"SHT_CUDA_CALLGRAPH"
	.align	4
	.sectionentsize	8
	.align		4
        /*0000*/ 	.word	0x00000000
	.align		4
        /*0004*/ 	.word	0xffffffff
	.align		4
        /*0008*/ 	.word	0x00000000
	.align		4
        /*000c*/ 	.word	0xfffffffe
	.align		4
        /*0010*/ 	.word	0x00000000
	.align		4
        /*0014*/ 	.word	0xfffffffd
	.align		4
        /*0018*/ 	.word	0x00000000
	.align		4
        /*001c*/ 	.word	0xfffffffc


//--------------------- .text._Z1kPi              --------------------------
	.section	.text._Z1kPi,"ax",@progbits
	.align	128
        .global         _Z1kPi
        .type           _Z1kPi,@function
        .size           _Z1kPi,(.L_x_1 - _Z1kPi)
        .other          _Z1kPi,@"STO_CUDA_ENTRY STV_DEFAULT"
_Z1kPi:
.text._Z1kPi:
[----:B------:R-:W-:Y:S08]  /*0000*/  LDC R1, c[0x0][0x37c] ;  /* 0x0000df00ff017b82 */ /* 0x000ff00000000800 */
[----:B------:R-:W0:Y:S01]  /*0010*/  LDC.64 R2, c[0x0][0x380] ;  /* 0x0000e000ff027b82 */ /* 0x000e220000000a00 */
[----:B------:R-:W0:Y:S01]  /*0020*/  LDCU.64 UR4, c[0x0][0x358] ;  /* 0x00006b00ff0477ac */ /* 0x000e220008000a00 */
[----:B------:R-:W-:-:S05]  /*0030*/  HFMA2 R5, -RZ, RZ, 0, 5.9604644775390625e-07 ;  /* 0x0000000aff057431 */ /* 0x000fca00000001ff */
[----:B0-----:R-:W-:Y:S01]  /*0040*/  STG.E desc[UR4][R2.64], R5 ;  /* 0x0000000502007986 */ /* 0x001fe2000c101904 */
[----:B------:R-:W-:Y:S05]  /*0050*/  EXIT ;  /* 0x000000000000794d */ /* 0x000fea0003800000 */
.L_x_0:
[----:B------:R-:W-:-:S00]  /*0060*/  BRA `(.L_x_0) ;  /* 0xfffffffc00fc7947 */ /* 0x000fc0000383ffff */
[----:B------:R-:W-:-:S00]  /*0070*/  NOP ;  /* 0x0000000000007918 */ /* 0x000fc00000000000 */
        /* <DEDUP_REMOVED lines=8> */
.L_x_1:


//--------------------- .nv.shared.reserved.0     --------------------------
	.section	.nv.shared.reserved.0,"aw",@nobits
	.weak		__nv_reservedSMEM_offset_0_alias
	.size		__nv_reservedSMEM_offset_0_alias, 0, 64
	.other		__nv_reservedSMEM_offset_0_alias,@"STO_CUDA_RESERVED_SHARED STV_DEFAULT"
__nv_reservedSMEM_offset_0_alias:
	.zero		0
	.zero		64


//--------------------- .nv.constant0._Z1kPi      --------------------------
	.section	.nv.constant0._Z1kPi,"a",@progbits
	.sectionflags	@""
	.align	4
.nv.constant0._Z1kPi:
	.zero		904


//--------------------- SYMBOLS --------------------------

	.type		.nv.reservedSmem.offset0,@object
	.size		.nv.reservedSmem.offset0,0x4
